//
// Generated by NVIDIA NVVM Compiler
//
// Compiler Build ID: CL-36424714
// Cuda compilation tools, release 13.0, V13.0.88
// Based on NVVM 20.0.0
//

.version 9.0
.target sm_100
.address_size 64

	// .globl	_Z15packet_classifyPiS_PlS_S0_ii
// _ZZ15packet_classifyPiS_PlS_S0_iiE15gpu_tree_shared has been demoted

.visible .entry _Z15packet_classifyPiS_PlS_S0_ii(
	.param .u64 .ptr .align 1 _Z15packet_classifyPiS_PlS_S0_ii_param_0,
	.param .u64 .ptr .align 1 _Z15packet_classifyPiS_PlS_S0_ii_param_1,
	.param .u64 .ptr .align 1 _Z15packet_classifyPiS_PlS_S0_ii_param_2,
	.param .u64 .ptr .align 1 _Z15packet_classifyPiS_PlS_S0_ii_param_3,
	.param .u64 .ptr .align 1 _Z15packet_classifyPiS_PlS_S0_ii_param_4,
	.param .u32 _Z15packet_classifyPiS_PlS_S0_ii_param_5,
	.param .u32 _Z15packet_classifyPiS_PlS_S0_ii_param_6
)
{
	.reg .pred 	%p<8>;
	.reg .b32 	%r<49>;
	.reg .b64 	%rd<39>;
	// demoted variable
	.shared .align 4 .b8 _ZZ15packet_classifyPiS_PlS_S0_iiE15gpu_tree_shared[744];
	ld.param.u64 	%rd3, [_Z15packet_classifyPiS_PlS_S0_ii_param_0];
	ld.param.u64 	%rd4, [_Z15packet_classifyPiS_PlS_S0_ii_param_1];
	ld.param.u64 	%rd5, [_Z15packet_classifyPiS_PlS_S0_ii_param_2];
	ld.param.u64 	%rd7, [_Z15packet_classifyPiS_PlS_S0_ii_param_3];
	ld.param.u64 	%rd6, [_Z15packet_classifyPiS_PlS_S0_ii_param_4];
	ld.param.u32 	%r11, [_Z15packet_classifyPiS_PlS_S0_ii_param_5];
	ld.param.u32 	%r12, [_Z15packet_classifyPiS_PlS_S0_ii_param_6];
	cvta.to.global.u64 	%rd1, %rd7;
	mov.u32 	%r1, %tid.x;
	setp.gt.u32 	%p1, %r1, 185;
	@%p1 bra 	$L__BB0_3;
	cvta.to.global.u64 	%rd2, %rd3;
	mov.b32 	%r47, 0;
	mov.u32 	%r16, _ZZ15packet_classifyPiS_PlS_S0_iiE15gpu_tree_shared;
	mov.u32 	%r46, %r1;
$L__BB0_2:
	mul.wide.u32 	%rd8, %r46, 4;
	add.s64 	%rd9, %rd2, %rd8;
	ld.global.u32 	%r14, [%rd9];
	shl.b32 	%r15, %r46, 2;
	add.s32 	%r17, %r16, %r15;
	st.shared.u32 	[%r17], %r14;
	add.s32 	%r4, %r47, 1;
	mad.lo.s32 	%r18, %r12, %r47, %r12;
	add.s32 	%r46, %r18, %r1;
	setp.lt.u32 	%p2, %r46, 186;
	mov.u32 	%r47, %r4;
	@%p2 bra 	$L__BB0_2;
$L__BB0_3:
	bar.sync 	0;
	mov.u32 	%r19, %ntid.x;
	mov.u32 	%r20, %ctaid.x;
	mad.lo.s32 	%r6, %r19, %r20, %r1;
	mul.lo.s32 	%r21, %r11, 6;
	setp.ge.u32 	%p3, %r6, %r21;
	@%p3 bra 	$L__BB0_7;
	cvta.to.global.u64 	%rd10, %rd4;
	mul.wide.u32 	%rd11, %r6, 4;
	add.s64 	%rd12, %rd10, %rd11;
	ld.global.u32 	%r7, [%rd12];
	div.u32 	%r23, %r6, %r11;
	mul.lo.s32 	%r8, %r23, 31;
	mov.b32 	%r48, 0;
$L__BB0_5:
	shl.b32 	%r24, %r48, 1;
	add.s32 	%r25, %r8, %r48;
	shl.b32 	%r26, %r25, 2;
	mov.u32 	%r27, _ZZ15packet_classifyPiS_PlS_S0_iiE15gpu_tree_shared;
	add.s32 	%r28, %r27, %r26;
	ld.shared.u32 	%r29, [%r28];
	setp.le.s32 	%p4, %r7, %r29;
	selp.u32 	%r30, 1, 0, %p4;
	or.b32  	%r31, %r24, %r30;
	setp.gt.s32 	%p5, %r7, %r29;
	selp.b32 	%r32, 2, 0, %p5;
	add.s32 	%r48, %r31, %r32;
	setp.lt.s32 	%p6, %r48, 31;
	@%p6 bra 	$L__BB0_5;
	add.s32 	%r33, %r48, -31;
	add.s64 	%rd14, %rd1, %rd11;
	st.global.u32 	[%rd14], %r33;
$L__BB0_7:
	bar.sync 	0;
	cvt.u64.u32 	%rd15, %r6;
	shl.b32 	%r34, %r11, 7;
	cvt.s64.s32 	%rd16, %r34;
	shr.u64 	%rd17, %rd16, 3;
	setp.le.u64 	%p7, %rd17, %rd15;
	@%p7 bra 	$L__BB0_9;
	cvta.to.global.u64 	%rd18, %rd5;
	shr.s32 	%r35, %r6, 31;
	shr.u32 	%r36, %r35, 25;
	add.s32 	%r37, %r6, %r36;
	shr.s32 	%r38, %r37, 10;
	mul.lo.s32 	%r39, %r38, 6;
	mul.wide.s32 	%rd19, %r39, 4;
	add.s64 	%rd20, %rd1, %rd19;
	ld.global.u32 	%r40, [%rd20];
	shl.b32 	%r41, %r40, 7;
	cvt.s64.s32 	%rd21, %r41;
	shr.u64 	%rd22, %rd21, 3;
	and.b32  	%r42, %r37, -128;
	sub.s32 	%r43, %r6, %r42;
	cvt.s64.s32 	%rd23, %r43;
	shr.u64 	%rd24, %rd23, 3;
	add.s64 	%rd25, %rd22, %rd24;
	shl.b64 	%rd26, %rd25, 3;
	add.s64 	%rd27, %rd18, %rd26;
	ld.global.u64 	%rd28, [%rd27];
	ld.global.u32 	%r44, [%rd20+4];
	shl.b32 	%r45, %r44, 7;
	cvt.s64.s32 	%rd29, %r45;
	shr.u64 	%rd30, %rd29, 3;
	add.s64 	%rd31, %rd30, %rd24;
	shl.b64 	%rd32, %rd31, 3;
	add.s64 	%rd33, %rd18, %rd32;
	ld.global.u64 	%rd34, [%rd33];
	and.b64  	%rd35, %rd34, %rd28;
	cvta.to.global.u64 	%rd36, %rd6;
	mul.wide.s32 	%rd37, %r6, 8;
	add.s64 	%rd38, %rd36, %rd37;
	st.global.u64 	[%rd38], %rd35;
$L__BB0_9:
	ret;

}


// ===== COMPILED SASS (sm_100) =====

	.target	sm_100

	.elftype	@"ET_EXEC"


//--------------------- .note.nv.tkinfo           --------------------------
	.section	.note.nv.tkinfo,"",@"SHT_NOTE"
	.sectionflags	@"SHF_NOTE_NV_TKINFO"
	.tkinfo
        /*0018*/ 	.word	0x00000002
        /*0030*/ 	.string	""
        /*0030*/ 	.string	"ptxas"
        /*0030*/ 	.string	"Cuda compilation tools, release 13.0, V13.0.88"
        /*0030*/ 	.string	"Build cuda_13.0.r13.0/compiler.36424714_0"
        /*0030*/ 	.string	"-arch sm_100 -m 64 "



//--------------------- .note.nv.cuinfo           --------------------------
	.section	.note.nv.cuinfo,"",@"SHT_NOTE"
	.sectionflags	@"SHF_NOTE_NV_CUINFO"
        /*0018*/ 	.short	0x0002
        /*001a*/ 	.short	0x0064
        /*001c*/ 	.short	0x0082
	.zero		2


//--------------------- .nv.info                  --------------------------
	.section	.nv.info,"",@"SHT_CUDA_INFO"
	.align	4


	//----- nvinfo : EIATTR_REGCOUNT
	.align		4
        /*0000*/ 	.byte	0x04, 0x2f
        /*0002*/ 	.short	(.L_1 - .L_0)
	.align		4
.L_0:
        /*0004*/ 	.word	index@(_Z15packet_classifyPiS_PlS_S0_ii)
        /*0008*/ 	.word	0x00000010


	//----- nvinfo : EIATTR_FRAME_SIZE
	.align		4
.L_1:
        /*000c*/ 	.byte	0x04, 0x11
        /*000e*/ 	.short	(.L_3 - .L_2)
	.align		4
.L_2:
        /*0010*/ 	.word	index@(_Z15packet_classifyPiS_PlS_S0_ii)
        /*0014*/ 	.word	0x00000000


	//----- nvinfo : EIATTR_MIN_STACK_SIZE
	.align		4
.L_3:
        /*0018*/ 	.byte	0x04, 0x12
        /*001a*/ 	.short	(.L_5 - .L_4)
	.align		4
.L_4:
        /*001c*/ 	.word	index@(_Z15packet_classifyPiS_PlS_S0_ii)
        /*0020*/ 	.word	0x00000000
.L_5:


//--------------------- .nv.compat                --------------------------
	.section	.nv.compat,"",@"SHT_CUDA_COMPAT_INFO"
	.align	4
        /*0000*/ 	.byte	0x02, 0x09, 0x00, 0x00, 0x02, 0x02, 0x01, 0x00, 0x02, 0x05, 0x05, 0x00, 0x03, 0x07, 0x01, 0x01
        /*0010*/ 	.byte	0x02, 0x03, 0x00, 0x00, 0x02, 0x06, 0x01, 0x00, 0x04, 0x0b, 0x08, 0x00, 0x09, 0x00, 0x00, 0x00
        /*0020*/ 	.byte	0x00, 0x00, 0x00, 0x00


//--------------------- .nv.info._Z15packet_classifyPiS_PlS_S0_ii --------------------------
	.section	.nv.info._Z15packet_classifyPiS_PlS_S0_ii,"",@"SHT_CUDA_INFO"
	.sectionflags	@""
	.align	4


	//----- nvinfo : EIATTR_CUDA_API_VERSION
	.align		4
        /*0000*/ 	.byte	0x04, 0x37
        /*0002*/ 	.short	(.L_7 - .L_6)
.L_6:
        /*0004*/ 	.word	0x00000082


	//----- nvinfo : EIATTR_KPARAM_INFO
	.align		4
.L_7:
        /*0008*/ 	.byte	0x04, 0x17
        /*000a*/ 	.short	(.L_9 - .L_8)
.L_8:
        /*000c*/ 	.word	0x00000000
        /*0010*/ 	.short	0x0006
        /*0012*/ 	.short	0x002c
        /*0014*/ 	.byte	0x00, 0xf0, 0x11, 0x00


	//----- nvinfo : EIATTR_KPARAM_INFO
	.align		4
.L_9:
        /*0018*/ 	.byte	0x04, 0x17
        /*001a*/ 	.short	(.L_11 - .L_10)
.L_10:
        /*001c*/ 	.word	0x00000000
        /*0020*/ 	.short	0x0005
        /*0022*/ 	.short	0x0028
        /*0024*/ 	.byte	0x00, 0xf0, 0x11, 0x00


	//----- nvinfo : EIATTR_KPARAM_INFO
	.align		4
.L_11:
        /*0028*/ 	.byte	0x04, 0x17
        /*002a*/ 	.short	(.L_13 - .L_12)
.L_12:
        /*002c*/ 	.word	0x00000000
        /*0030*/ 	.short	0x0004
        /*0032*/ 	.short	0x0020
        /*0034*/ 	.byte	0x00, 0xf5, 0x21, 0x00


	//----- nvinfo : EIATTR_KPARAM_INFO
	.align		4
.L_13:
        /*0038*/ 	.byte	0x04, 0x17
        /*003a*/ 	.short	(.L_15 - .L_14)
.L_14:
        /*003c*/ 	.word	0x00000000
        /*0040*/ 	.short	0x0003
        /*0042*/ 	.short	0x0018
        /*0044*/ 	.byte	0x00, 0xf5, 0x21, 0x00


	//----- nvinfo : EIATTR_KPARAM_INFO
	.align		4
.L_15:
        /*0048*/ 	.byte	0x04, 0x17
        /*004a*/ 	.short	(.L_17 - .L_16)
.L_16:
        /*004c*/ 	.word	0x00000000
        /*0050*/ 	.short	0x0002
        /*0052*/ 	.short	0x0010
        /*0054*/ 	.byte	0x00, 0xf5, 0x21, 0x00


	//----- nvinfo : EIATTR_KPARAM_INFO
	.align		4
.L_17:
        /*0058*/ 	.byte	0x04, 0x17
        /*005a*/ 	.short	(.L_19 - .L_18)
.L_18:
        /*005c*/ 	.word	0x00000000
        /*0060*/ 	.short	0x0001
        /*0062*/ 	.short	0x0008
        /*0064*/ 	.byte	0x00, 0xf5, 0x21, 0x00


	//----- nvinfo : EIATTR_KPARAM_INFO
	.align		4
.L_19:
        /*0068*/ 	.byte	0x04, 0x17
        /*006a*/ 	.short	(.L_21 - .L_20)
.L_20:
        /*006c*/ 	.word	0x00000000
        /*0070*/ 	.short	0x0000
        /*0072*/ 	.short	0x0000
        /*0074*/ 	.byte	0x00, 0xf5, 0x21, 0x00


	//----- nvinfo : EIATTR_SPARSE_MMA_MASK
	.align		4
.L_21:
        /*0078*/ 	.byte	0x03, 0x50
        /*007a*/ 	.short	0x0000


	//----- nvinfo : EIATTR_MAXREG_COUNT
	.align		4
        /*007c*/ 	.byte	0x03, 0x1b
        /*007e*/ 	.short	0x00ff


	//----- nvinfo : EIATTR_NUM_BARRIERS
	.align		4
        /*0080*/ 	.byte	0x02, 0x4c
        /*0082*/ 	.byte	0x01
	.zero		1


	//----- nvinfo : EIATTR_MERCURY_ISA_VERSION
	.align		4
        /*0084*/ 	.byte	0x03, 0x5f
        /*0086*/ 	.short	0x0101


	//----- nvinfo : EIATTR_VRC_CTA_INIT_COUNT
	.align		4
        /*0088*/ 	.byte	0x02, 0x4a
	.zero		1
	.zero		1


	//----- nvinfo : EIATTR_EXIT_INSTR_OFFSETS
	.align		4
        /*008c*/ 	.byte	0x04, 0x1c
        /*008e*/ 	.short	(.L_23 - .L_22)


	//   ....[0]....
.L_22:
        /*0090*/ 	.word	0x00000520


	//   ....[1]....
        /*0094*/ 	.word	0x00000760


	//----- nvinfo : EIATTR_CRS_STACK_SIZE
	.align		4
.L_23:
        /*0098*/ 	.byte	0x04, 0x1e
        /*009a*/ 	.short	(.L_25 - .L_24)
.L_24:
        /*009c*/ 	.word	0x00000000


	//----- nvinfo : EIATTR_CBANK_PARAM_SIZE
	.align		4
.L_25:
        /*00a0*/ 	.byte	0x03, 0x19
        /*00a2*/ 	.short	0x0030


	//----- nvinfo : EIATTR_PARAM_CBANK
	.align		4
        /*00a4*/ 	.byte	0x04, 0x0a
        /*00a6*/ 	.short	(.L_27 - .L_26)
	.align		4
.L_26:
        /*00a8*/ 	.word	index@(.nv.constant0._Z15packet_classifyPiS_PlS_S0_ii)
        /*00ac*/ 	.short	0x0380
        /*00ae*/ 	.short	0x0030


	//----- nvinfo : EIATTR_SW_WAR
	.align		4
.L_27:
        /*00b0*/ 	.byte	0x04, 0x36
        /*00b2*/ 	.short	(.L_29 - .L_28)
.L_28:
        /*00b4*/ 	.word	0x00000008
.L_29:


//--------------------- .nv.callgraph             --------------------------
	.section	.nv.callgraph,"",@"SHT_CUDA_CALLGRAPH"
	.align	4
	.sectionentsize	8
	.align		4
        /*0000*/ 	.word	0x00000000
	.align		4
        /*0004*/ 	.word	0xffffffff
	.align		4
        /*0008*/ 	.word	0x00000000
	.align		4
        /*000c*/ 	.word	0xfffffffe
	.align		4
        /*0010*/ 	.word	0x00000000
	.align		4
        /*0014*/ 	.word	0xfffffffd
	.align		4
        /*0018*/ 	.word	0x00000000
	.align		4
        /*001c*/ 	.word	0xfffffffc


//--------------------- .text._Z15packet_classifyPiS_PlS_S0_ii --------------------------
	.section	.text._Z15packet_classifyPiS_PlS_S0_ii,"ax",@progbits
	.align	128
        .global         _Z15packet_classifyPiS_PlS_S0_ii
        .type           _Z15packet_classifyPiS_PlS_S0_ii,@function
        .size           _Z15packet_classifyPiS_PlS_S0_ii,(.L_x_8 - _Z15packet_classifyPiS_PlS_S0_ii)
        .other          _Z15packet_classifyPiS_PlS_S0_ii,@"STO_CUDA_ENTRY STV_DEFAULT"
_Z15packet_classifyPiS_PlS_S0_ii:
.text._Z15packet_classifyPiS_PlS_S0_ii:
[----:B------:R-:W-:Y:S01]  /*0000*/  LDC R1, c[0x0][0x37c] ;  /* 0x0000df00ff017b82 */ /* 0x000fe20000000800 */
[----:B------:R-:W0:Y:S01]  /*0010*/  S2R R8, SR_TID.X ;  /* 0x0000000000087919 */ /* 0x000e220000002100 */
[----:B------:R-:W1:Y:S01]  /*0020*/  LDCU UR8, c[0x0][0x3a8] ;  /* 0x00007500ff0877ac */ /* 0x000e620008000800 */
[----:B------:R-:W-:Y:S01]  /*0030*/  BSSY.RECONVERGENT B0, `(.L_x_0) ;  /* 0x0000015000007945 */ /* 0x000fe20003800200 */
[----:B------:R-:W2:Y:S01]  /*0040*/  S2R R11, SR_CTAID.X ;  /* 0x00000000000b7919 */ /* 0x000ea20000002500 */
[----:B------:R-:W3:Y:S01]  /*0050*/  LDCU.64 UR6, c[0x0][0x358] ;  /* 0x00006b00ff0677ac */ /* 0x000ee20008000a00 */
[----:B0-----:R-:W-:-:S13]  /*0060*/  ISETP.GT.U32.AND P0, PT, R8, 0xb9, PT ;  /* 0x000000b90800780c */ /* 0x001fda0003f04070 */
[----:B-123--:R-:W-:Y:S05]  /*0070*/  @P0 BRA `(.L_x_1) ;  /* 0x0000000000400947 */ /* 0x00efea0003800000 */
[----:B------:R-:W0:Y:S01]  /*0080*/  S2R R3, SR_CgaCtaId ;  /* 0x0000000000037919 */ /* 0x000e220000008800 */
[----:B------:R-:W1:Y:S01]  /*0090*/  LDC R13, c[0x0][0x3ac] ;  /* 0x0000eb00ff0d7b82 */ /* 0x000e620000000800 */
[----:B------:R-:W-:Y:S01]  /*00a0*/  MOV R0, 0x400 ;  /* 0x0000040000007802 */ /* 0x000fe20000000f00 */
[----:B------:R-:W-:Y:S02]  /*00b0*/  IMAD.MOV.U32 R6, RZ, RZ, RZ ;  /* 0x000000ffff067224 */ /* 0x000fe400078e00ff */
[----:B------:R-:W-:-:S04]  /*00c0*/  IMAD.MOV.U32 R7, RZ, RZ, R8 ;  /* 0x000000ffff077224 */ /* 0x000fc800078e0008 */
[----:B------:R-:W2:Y:S01]  /*00d0*/  LDC.64 R4, c[0x0][0x380] ;  /* 0x0000e000ff047b82 */ /* 0x000ea20000000a00 */
[----:B0-----:R-:W-:-:S07]  /*00e0*/  LEA R0, R3, R0, 0x18 ;  /* 0x0000000003007211 */ /* 0x001fce00078ec0ff */
.L_x_2:
[----:B0-2---:R-:W-:-:S06]  /*00f0*/  IMAD.WIDE.U32 R2, R7, 0x4, R4 ;  /* 0x0000000407027825 */ /* 0x005fcc00078e0004 */
[----:B------:R-:W2:Y:S01]  /*0100*/  LDG.E R2, desc[UR6][R2.64] ;  /* 0x0000000602027981 */ /* 0x000ea2000c1e1900 */
[----:B------:R-:W-:Y:S02]  /*0110*/  IMAD R9, R7, 0x4, R0 ;  /* 0x0000000407097824 */ /* 0x000fe400078e0200 */
[C---:B-1----:R-:W-:Y:S02]  /*0120*/  IMAD R7, R6.reuse, R13, R13 ;  /* 0x0000000d06077224 */ /* 0x042fe400078e020d */
[----:B------:R-:W-:Y:S02]  /*0130*/  VIADD R6, R6, 0x1 ;  /* 0x0000000106067836 */ /* 0x000fe40000000000 */
[----:B------:R-:W-:-:S05]  /*0140*/  IMAD.IADD R7, R7, 0x1, R8 ;  /* 0x0000000107077824 */ /* 0x000fca00078e0208 */
[----:B------:R-:W-:Y:S01]  /*0150*/  ISETP.GE.U32.AND P0, PT, R7, 0xba, PT ;  /* 0x000000ba0700780c */ /* 0x000fe20003f06070 */
[----:B--2---:R0:W-:-:S12]  /*0160*/  STS [R9], R2 ;  /* 0x0000000209007388 */ /* 0x0041d80000000800 */
[----:B------:R-:W-:Y:S05]  /*0170*/  @!P0 BRA `(.L_x_2) ;  /* 0xfffffffc00dc8947 */ /* 0x000fea000383ffff */
.L_x_1:
[----:B------:R-:W-:Y:S05]  /*0180*/  BSYNC.RECONVERGENT B0 ;  /* 0x0000000000007941 */ /* 0x000fea0003800200 */
.L_x_0:
[----:B------:R-:W1:Y:S01]  /*0190*/  LDCU UR5, c[0x0][0x360] ;  /* 0x00006c00ff0577ac */ /* 0x000e620008000800 */
[----:B------:R-:W-:Y:S01]  /*01a0*/  BAR.SYNC.DEFER_BLOCKING 0x0 ;  /* 0x0000000000007b1d */ /* 0x000fe20000010000 */
[----:B------:R-:W-:-:S05]  /*01b0*/  UIMAD UR4, UR8, 0x6, URZ ;  /* 0x00000006080478a4 */ /* 0x000fca000f8e02ff */
[----:B------:R-:W-:Y:S01]  /*01c0*/  BSSY.RECONVERGENT B0, `(.L_x_3) ;  /* 0x000002d000007945 */ /* 0x000fe20003800200 */
[----:B-1----:R-:W-:-:S05]  /*01d0*/  IMAD R0, R11, UR5, R8 ;  /* 0x000000050b007c24 */ /* 0x002fca000f8e0208 */
[----:B------:R-:W-:-:S13]  /*01e0*/  ISETP.GE.U32.AND P0, PT, R0, UR4, PT ;  /* 0x0000000400007c0c */ /* 0x000fda000bf06070 */
[----:B------:R-:W-:Y:S05]  /*01f0*/  @P0 BRA `(.L_x_4) ;  /* 0x0000000000a40947 */ /* 0x000fea0003800000 */
[----:B------:R-:W1:Y:S01]  /*0200*/  I2F.U32.RP R6, UR8 ;  /* 0x0000000800067d06 */ /* 0x000e620008209000 */
[----:B0-----:R-:W0:Y:S07]  /*0210*/  LDC.64 R2, c[0x0][0x388] ;  /* 0x0000e200ff027b82 */ /* 0x001e2e0000000a00 */
[----:B-1----:R-:W1:Y:S01]  /*0220*/  MUFU.RCP R6, R6 ;  /* 0x0000000600067308 */ /* 0x002e620000001000 */
[----:B0-----:R-:W-:-:S06]  /*0230*/  IMAD.WIDE.U32 R2, R0, 0x4, R2 ;  /* 0x0000000400027825 */ /* 0x001fcc00078e0002 */
[----:B------:R0:W5:Y:S01]  /*0240*/  LDG.E R2, desc[UR6][R2.64] ;  /* 0x0000000602027981 */ /* 0x000162000c1e1900 */
[----:B-1----:R-:W-:Y:S01]  /*0250*/  VIADD R4, R6, 0xffffffe ;  /* 0x0ffffffe06047836 */ /* 0x002fe20000000000 */
[----:B------:R-:W-:Y:S01]  /*0260*/  ISETP.NE.U32.AND P2, PT, RZ, UR8, PT ;  /* 0x00000008ff007c0c */ /* 0x000fe2000bf45070 */
[----:B------:R-:W-:Y:S01]  /*0270*/  BSSY.RECONVERGENT B1, `(.L_x_5) ;  /* 0x000001d000017945 */ /* 0x000fe20003800200 */
[----:B------:R-:W1:Y:S01]  /*0280*/  S2R R6, SR_CgaCtaId ;  /* 0x0000000000067919 */ /* 0x000e620000008800 */
[----:B------:R2:W3:Y:S02]  /*0290*/  F2I.FTZ.U32.TRUNC.NTZ R5, R4 ;  /* 0x0000000400057305 */ /* 0x0004e4000021f000 */
[----:B--2---:R-:W-:Y:S02]  /*02a0*/  IMAD.MOV.U32 R4, RZ, RZ, RZ ;  /* 0x000000ffff047224 */ /* 0x004fe400078e00ff */
[----:B---3--:R-:W-:-:S04]  /*02b0*/  IMAD.MOV R7, RZ, RZ, -R5 ;  /* 0x000000ffff077224 */ /* 0x008fc800078e0a05 */
[----:B------:R-:W-:-:S04]  /*02c0*/  IMAD R7, R7, UR8, RZ ;  /* 0x0000000807077c24 */ /* 0x000fc8000f8e02ff */
[----:B------:R-:W-:-:S06]  /*02d0*/  IMAD.HI.U32 R5, R5, R7, R4 ;  /* 0x0000000705057227 */ /* 0x000fcc00078e0004 */
[----:B------:R-:W-:-:S04]  /*02e0*/  IMAD.HI.U32 R5, R5, R0, RZ ;  /* 0x0000000005057227 */ /* 0x000fc800078e00ff */
[----:B0-----:R-:W-:-:S04]  /*02f0*/  IMAD.MOV R3, RZ, RZ, -R5 ;  /* 0x000000ffff037224 */ /* 0x001fc800078e0a05 */
[----:B------:R-:W-:-:S05]  /*0300*/  IMAD R3, R3, UR8, R0 ;  /* 0x0000000803037c24 */ /* 0x000fca000f8e0200 */
[----:B------:R-:W-:-:S13]  /*0310*/  ISETP.GE.U32.AND P0, PT, R3, UR8, PT ;  /* 0x0000000803007c0c */ /* 0x000fda000bf06070 */
[----:B------:R-:W-:Y:S02]  /*0320*/  @P0 VIADD R3, R3, -UR8 ;  /* 0x8000000803030c36 */ /* 0x000fe40008000000 */
[----:B------:R-:W-:-:S03]  /*0330*/  @P0 VIADD R5, R5, 0x1 ;  /* 0x0000000105050836 */ /* 0x000fc60000000000 */
[----:B------:R-:W-:Y:S02]  /*0340*/  ISETP.GE.U32.AND P1, PT, R3, UR8, PT ;  /* 0x0000000803007c0c */ /* 0x000fe4000bf26070 */
[----:B------:R-:W-:-:S04]  /*0350*/  MOV R3, 0x400 ;  /* 0x0000040000037802 */ /* 0x000fc80000000f00 */
[----:B-1----:R-:W-:-:S07]  /*0360*/  LEA R6, R6, R3, 0x18 ;  /* 0x0000000306067211 */ /* 0x002fce00078ec0ff */
[----:B------:R-:W-:Y:S01]  /*0370*/  @P1 VIADD R5, R5, 0x1 ;  /* 0x0000000105051836 */ /* 0x000fe20000000000 */
[----:B------:R-:W-:-:S07]  /*0380*/  @!P2 LOP3.LUT R5, RZ, UR8, RZ, 0x33, !PT ;  /* 0x00000008ff05ac12 */ /* 0x000fce000f8e33ff */
.L_x_6:
[----:B------:R-:W-:-:S04]  /*0390*/  IMAD R3, R5, 0x1f, R4 ;  /* 0x0000001f05037824 */ /* 0x000fc800078e0204 */
[----:B------:R-:W-:-:S06]  /*03a0*/  IMAD R3, R3, 0x4, R6 ;  /* 0x0000000403037824 */ /* 0x000fcc00078e0206 */
[----:B------:R-:W0:Y:S02]  /*03b0*/  LDS R3, [R3] ;  /* 0x0000000003037984 */ /* 0x000e240000000800 */
[CC--:B0----5:R-:W-:Y:S02]  /*03c0*/  ISETP.GT.AND P1, PT, R2.reuse, R3.reuse, PT ;  /* 0x000000030200720c */ /* 0x0e1fe40003f24270 */
[----:B------:R-:W-:Y:S02]  /*03d0*/  ISETP.GT.AND P0, PT, R2, R3, PT ;  /* 0x000000030200720c */ /* 0x000fe40003f04270 */
[----:B------:R-:W-:-:S05]  /*03e0*/  SEL R7, RZ, 0x1, P1 ;  /* 0x00000001ff077807 */ /* 0x000fca0000800000 */
[----:B------:R-:W-:-:S04]  /*03f0*/  IMAD R7, R4, 0x2, R7 ;  /* 0x0000000204077824 */ /* 0x000fc800078e0207 */
[----:B------:R-:W-:Y:S02]  /*0400*/  VIADD R4, R7, 0x2 ;  /* 0x0000000207047836 */ /* 0x000fe40000000000 */
[----:B------:R-:W-:-:S05]  /*0410*/  @!P0 IMAD.MOV R4, RZ, RZ, R7 ;  /* 0x000000ffff048224 */ /* 0x000fca00078e0207 */
[----:B------:R-:W-:-:S13]  /*0420*/  ISETP.GE.AND P0, PT, R4, 0x1f, PT ;  /* 0x0000001f0400780c */ /* 0x000fda0003f06270 */
[----:B------:R-:W-:Y:S05]  /*0430*/  @!P0 BRA `(.L_x_6) ;  /* 0xfffffffc00d48947 */ /* 0x000fea000383ffff */
[----:B------:R-:W-:Y:S05]  /*0440*/  BSYNC.RECONVERGENT B1 ;  /* 0x0000000000017941 */ /* 0x000fea0003800200 */
.L_x_5:
[----:B------:R-:W0:Y:S01]  /*0450*/  LDC.64 R2, c[0x0][0x398] ;  /* 0x0000e600ff027b82 */ /* 0x000e220000000a00 */
[----:B------:R-:W-:Y:S02]  /*0460*/  VIADD R5, R4, 0xffffffe1 ;  /* 0xffffffe104057836 */ /* 0x000fe40000000000 */
[----:B0-----:R-:W-:-:S05]  /*0470*/  IMAD.WIDE.U32 R2, R0, 0x4, R2 ;  /* 0x0000000400027825 */ /* 0x001fca00078e0002 */
[----:B------:R1:W-:Y:S02]  /*0480*/  STG.E desc[UR6][R2.64], R5 ;  /* 0x0000000502007986 */ /* 0x0003e4000c101906 */
.L_x_4:
[----:B------:R-:W-:Y:S05]  /*0490*/  BSYNC.RECONVERGENT B0 ;  /* 0x0000000000007941 */ /* 0x000fea0003800200 */
.L_x_3:
[----:B------:R-:W-:Y:S01]  /*04a0*/  USHF.L.U32 UR4, UR8, 0x7, URZ ;  /* 0x0000000708047899 */ /* 0x000fe200080006ff */
[----:B------:R-:W-:Y:S03]  /*04b0*/  BAR.SYNC.DEFER_BLOCKING 0x0 ;  /* 0x0000000000007b1d */ /* 0x000fe60000010000 */
[----:B------:R-:W-:-:S04]  /*04c0*/  USHF.R.S32.HI UR5, URZ, 0x1f, UR4 ;  /* 0x0000001fff057899 */ /* 0x000fc80008011404 */
[----:B------:R-:W-:Y:S02]  /*04d0*/  USHF.R.U64 UR4, UR4, 0x3, UR5 ;  /* 0x0000000304047899 */ /* 0x000fe40008001205 */
[----:B------:R-:W-:-:S04]  /*04e0*/  USHF.R.U32.HI UR5, URZ, 0x3, UR5 ;  /* 0x00000003ff057899 */ /* 0x000fc80008011605 */
[----:B------:R-:W-:Y:S02]  /*04f0*/  ISETP.LT.U32.AND P0, PT, R0, UR4, PT ;  /* 0x0000000400007c0c */ /* 0x000fe4000bf01070 */
[----:B01----:R-:W-:-:S05]  /*0500*/  IMAD.U32 R2, RZ, RZ, UR5 ;  /* 0x00000005ff027e24 */ /* 0x003fca000f8e00ff */
[----:B------:R-:W-:-:S13]  /*0510*/  ISETP.GT.U32.AND.EX P0, PT, R2, RZ, PT, P0 ;  /* 0x000000ff0200720c */ /* 0x000fda0003f04100 */
[----:B------:R-:W-:Y:S05]  /*0520*/  @!P0 EXIT ;  /* 0x000000000000894d */ /* 0x000fea0003800000 */
[----:B------:R-:W0:Y:S01]  /*0530*/  LDC.64 R2, c[0x0][0x398] ;  /* 0x0000e600ff027b82 */ /* 0x000e220000000a00 */
[----:B------:R-:W-:Y:S01]  /*0540*/  SHF.R.S32.HI R5, RZ, 0x1f, R0 ;  /* 0x0000001fff057819 */ /* 0x000fe20000011400 */
[----:B------:R-:W1:Y:S03]  /*0550*/  LDCU.64 UR4, c[0x0][0x390] ;  /* 0x00007200ff0477ac */ /* 0x000e660008000a00 */
[----:B------:R-:W-:-:S04]  /*0560*/  LEA.HI R5, R5, R0, RZ, 0x7 ;  /* 0x0000000005057211 */ /* 0x000fc800078f38ff */
[----:B------:R-:W-:-:S05]  /*0570*/  SHF.R.S32.HI R4, RZ, 0xa, R5 ;  /* 0x0000000aff047819 */ /* 0x000fca0000011405 */
[----:B------:R-:W-:-:S04]  /*0580*/  IMAD R7, R4, 0x6, RZ ;  /* 0x0000000604077824 */ /* 0x000fc800078e02ff */
[----:B0-----:R-:W-:-:S05]  /*0590*/  IMAD.WIDE R2, R7, 0x4, R2 ;  /* 0x0000000407027825 */ /* 0x001fca00078e0202 */
[----:B------:R-:W2:Y:S04]  /*05a0*/  LDG.E R4, desc[UR6][R2.64] ;  /* 0x0000000602047981 */ /* 0x000ea8000c1e1900 */
[----:B------:R-:W3:Y:S01]  /*05b0*/  LDG.E R6, desc[UR6][R2.64+0x4] ;  /* 0x0000040602067981 */ /* 0x000ee2000c1e1900 */
[----:B------:R-:W-:-:S05]  /*05c0*/  LOP3.LUT R5, R5, 0xffffff80, RZ, 0xc0, !PT ;  /* 0xffffff8005057812 */ /* 0x000fca00078ec0ff */
[----:B------:R-:W-:-:S05]  /*05d0*/  IMAD.IADD R5, R0, 0x1, -R5 ;  /* 0x0000000100057824 */ /* 0x000fca00078e0a05 */
[----:B------:R-:W-:-:S04]  /*05e0*/  SHF.R.S32.HI R8, RZ, 0x1f, R5 ;  /* 0x0000001fff087819 */ /* 0x000fc80000011405 */
[----:B------:R-:W-:Y:S01]  /*05f0*/  SHF.R.U64 R5, R5, 0x3, R8 ;  /* 0x0000000305057819 */ /* 0x000fe20000001208 */
[----:B--2---:R-:W-:Y:S02]  /*0600*/  IMAD.SHL.U32 R4, R4, 0x80, RZ ;  /* 0x0000008004047824 */ /* 0x004fe400078e00ff */
[----:B---3--:R-:W-:-:S03]  /*0610*/  IMAD.SHL.U32 R6, R6, 0x80, RZ ;  /* 0x0000008006067824 */ /* 0x008fc600078e00ff */
[----:B------:R-:W-:Y:S02]  /*0620*/  SHF.R.S32.HI R7, RZ, 0x1f, R4 ;  /* 0x0000001fff077819 */ /* 0x000fe40000011404 */
[----:B------:R-:W-:Y:S02]  /*0630*/  SHF.R.S32.HI R9, RZ, 0x1f, R6 ;  /* 0x0000001fff097819 */ /* 0x000fe40000011406 */
[----:B------:R-:W-:Y:S02]  /*0640*/  SHF.R.U64 R10, R4, 0x3, R7 ;  /* 0x00000003040a7819 */ /* 0x000fe40000001207 */
[----:B------:R-:W-:Y:S02]  /*0650*/  SHF.R.U64 R2, R6, 0x3, R9 ;  /* 0x0000000306027819 */ /* 0x000fe40000001209 */
[----:B------:R-:W-:Y:S02]  /*0660*/  SHF.R.U32.HI R4, RZ, 0x3, R8 ;  /* 0x00000003ff047819 */ /* 0x000fe40000011608 */
[----:B------:R-:W-:-:S02]  /*0670*/  IADD3 R3, P0, PT, R5, R10, RZ ;  /* 0x0000000a05037210 */ /* 0x000fc40007f1e0ff */
[----:B------:R-:W-:Y:S01]  /*0680*/  IADD3 R2, P1, PT, R2, R5, RZ ;  /* 0x0000000502027210 */ /* 0x000fe20007f3e0ff */
[----:B------:R-:W0:Y:S01]  /*0690*/  LDC.64 R10, c[0x0][0x3a0] ;  /* 0x0000e800ff0a7b82 */ /* 0x000e220000000a00 */
[-C--:B------:R-:W-:Y:S02]  /*06a0*/  LEA.HI.X R8, R7, R4.reuse, RZ, 0x1d, P0 ;  /* 0x0000000407087211 */ /* 0x080fe400000fecff */
[----:B------:R-:W-:Y:S02]  /*06b0*/  LEA.HI.X R9, R9, R4, RZ, 0x1d, P1 ;  /* 0x0000000409097211 */ /* 0x000fe400008fecff */
[C---:B-1----:R-:W-:Y:S02]  /*06c0*/  LEA R4, P1, R2.reuse, UR4, 0x3 ;  /* 0x0000000402047c11 */ /* 0x042fe4000f8218ff */
[----:B------:R-:W-:Y:S02]  /*06d0*/  LEA R6, P0, R3, UR4, 0x3 ;  /* 0x0000000403067c11 */ /* 0x000fe4000f8018ff */
[----:B------:R-:W-:-:S02]  /*06e0*/  LEA.HI.X R5, R2, UR5, R9, 0x3, P1 ;  /* 0x0000000502057c11 */ /* 0x000fc400088f1c09 */
[----:B------:R-:W-:-:S04]  /*06f0*/  LEA.HI.X R7, R3, UR5, R8, 0x3, P0 ;  /* 0x0000000503077c11 */ /* 0x000fc800080f1c08 */
[----:B------:R-:W2:Y:S04]  /*0700*/  LDG.E.64 R4, desc[UR6][R4.64] ;  /* 0x0000000604047981 */ /* 0x000ea8000c1e1b00 */
[----:B------:R-:W2:Y:S02]  /*0710*/  LDG.E.64 R2, desc[UR6][R6.64] ;  /* 0x0000000606027981 */ /* 0x000ea4000c1e1b00 */
[----:B--2---:R-:W-:Y:S02]  /*0720*/  LOP3.LUT R8, R4, R2, RZ, 0xc0, !PT ;  /* 0x0000000204087212 */ /* 0x004fe400078ec0ff */
[----:B------:R-:W-:Y:S01]  /*0730*/  LOP3.LUT R9, R5, R3, RZ, 0xc0, !PT ;  /* 0x0000000305097212 */ /* 0x000fe200078ec0ff */
[----:B0-----:R-:W-:-:S05]  /*0740*/  IMAD.WIDE R2, R0, 0x8, R10 ;  /* 0x0000000800027825 */ /* 0x001fca00078e020a */
[----:B------:R-:W-:Y:S01]  /*0750*/  STG.E.64 desc[UR6][R2.64], R8 ;  /* 0x0000000802007986 */ /* 0x000fe2000c101b06 */
[----:B------:R-:W-:Y:S05]  /*0760*/  EXIT ;  /* 0x000000000000794d */ /* 0x000fea0003800000 */
.L_x_7:
[----:B------:R-:W-:-:S00]  /*0770*/  BRA `(.L_x_7) ;  /* 0xfffffffc00fc7947 */ /* 0x000fc0000383ffff */
[----:B------:R-:W-:-:S00]  /*0780*/  NOP ;  /* 0x0000000000007918 */ /* 0x000fc00000000000 */
[----:B------:R-:W-:-:S00]  /*0790*/  NOP ;  /* 0x0000000000007918 */ /* 0x000fc00000000000 */
[----:B------:R-:W-:-:S00]  /*07a0*/  NOP ;  /* 0x0000000000007918 */ /* 0x000fc00000000000 */
[----:B------:R-:W-:-:S00]  /*07b0*/  NOP ;  /* 0x0000000000007918 */ /* 0x000fc00000000000 */
[----:B------:R-:W-:-:S00]  /*07c0*/  NOP ;  /* 0x0000000000007918 */ /* 0x000fc00000000000 */
[----:B------:R-:W-:-:S00]  /*07d0*/  NOP ;  /* 0x0000000000007918 */ /* 0x000fc00000000000 */
[----:B------:R-:W-:-:S00]  /*07e0*/  NOP ;  /* 0x0000000000007918 */ /* 0x000fc00000000000 */
[----:B------:R-:W-:-:S00]  /*07f0*/  NOP ;  /* 0x0000000000007918 */ /* 0x000fc00000000000 */
.L_x_8:


//--------------------- .nv.shared._Z15packet_classifyPiS_PlS_S0_ii --------------------------
	.section	.nv.shared._Z15packet_classifyPiS_PlS_S0_ii,"aw",@nobits
	.sectionflags	@""
	.align	4
.nv.shared._Z15packet_classifyPiS_PlS_S0_ii:
	.zero		1768


//--------------------- .nv.shared.reserved.0     --------------------------
	.section	.nv.shared.reserved.0,"aw",@nobits
	.weak		__nv_reservedSMEM_offset_0_alias
	.size		__nv_reservedSMEM_offset_0_alias, 0, 64
	.other		__nv_reservedSMEM_offset_0_alias,@"STO_CUDA_RESERVED_SHARED STV_DEFAULT"
__nv_reservedSMEM_offset_0_alias:
	.zero		0
	.zero		64


//--------------------- .nv.constant0._Z15packet_classifyPiS_PlS_S0_ii --------------------------
	.section	.nv.constant0._Z15packet_classifyPiS_PlS_S0_ii,"a",@progbits
	.sectionflags	@""
	.align	4
.nv.constant0._Z15packet_classifyPiS_PlS_S0_ii:
	.zero		944


//--------------------- SYMBOLS --------------------------

	.type		.nv.reservedSmem.offset0,@object
	.size		.nv.reservedSmem.offset0,0x4
	.type		.nv.reservedSmem.cap,@object
	.size		.nv.reservedSmem.cap,0x4
